	.headerflags	@"EF_CUDA_TEXMODE_UNIFIED EF_CUDA_64BIT_ADDRESS EF_CUDA_ACCELERATORS EF_CUDA_SM90 EF_CUDA_VIRTUAL_SM(EF_CUDA_SM90)"
	.elftype	@"ET_EXEC"


//--------------------- .nv.info                  --------------------------
	.section	.nv.info,"",@"SHT_CUDA_INFO"
	.align	4


	//----- nvinfo : EIATTR_REGCOUNT
	.align		4
        /*0000*/ 	.byte	0x04, 0x2f
        /*0002*/ 	.short	(.L_1 - .L_0)
	.align		4
.L_0:
        /*0004*/ 	.word	index@(triton_poi_fused_convolution_max_pool2d_with_indices_relu_26)
        /*0008*/ 	.word	0x0000000c


	//----- nvinfo : EIATTR_MIN_STACK_SIZE
	.align		4
.L_1:
        /*000c*/ 	.byte	0x04, 0x12
        /*000e*/ 	.short	(.L_3 - .L_2)
	.align		4
.L_2:
        /*0010*/ 	.word	index@(triton_poi_fused_convolution_max_pool2d_with_indices_relu_26)
        /*0014*/ 	.word	0x00000000


	//----- nvinfo : EIATTR_FRAME_SIZE
	.align		4
.L_3:
        /*0018*/ 	.byte	0x04, 0x11
        /*001a*/ 	.short	(.L_5 - .L_4)
	.align		4
.L_4:
        /*001c*/ 	.word	index@(triton_poi_fused_convolution_max_pool2d_with_indices_relu_26)
        /*0020*/ 	.word	0x00000000


	//----- nvinfo : EIATTR_MIN_STACK_SIZE
	.align		4
.L_5:
        /*0024*/ 	.byte	0x04, 0x12
        /*0026*/ 	.short	(.L_7 - .L_6)
	.align		4
.L_6:
        /*0028*/ 	.word	index@(triton_poi_fused_convolution_max_pool2d_with_indices_relu_26)
        /*002c*/ 	.word	0x00000000
.L_7:


//--------------------- .nv.info.triton_poi_fused_convolution_max_pool2d_with_indices_relu_26 --------------------------
	.section	.nv.info.triton_poi_fused_convolution_max_pool2d_with_indices_relu_26,"",@"SHT_CUDA_INFO"
	.sectionflags	@""
	.align	4


	//----- nvinfo : EIATTR_CUDA_API_VERSION
	.align		4
        /*0000*/ 	.byte	0x04, 0x37
        /*0002*/ 	.short	(.L_9 - .L_8)
.L_8:
        /*0004*/ 	.word	0x0000007c


	//----- nvinfo : EIATTR_KPARAM_INFO
	.align		4
.L_9:
        /*0008*/ 	.byte	0x04, 0x17
        /*000a*/ 	.short	(.L_11 - .L_10)
.L_10:
        /*000c*/ 	.word	0x00000000
        /*0010*/ 	.short	0x0002
        /*0012*/ 	.short	0x0010
        /*0014*/ 	.byte	0x00, 0xf0, 0x11, 0x00


	//----- nvinfo : EIATTR_KPARAM_INFO
	.align		4
.L_11:
        /*0018*/ 	.byte	0x04, 0x17
        /*001a*/ 	.short	(.L_13 - .L_12)
.L_12:
        /*001c*/ 	.word	0x00000000
        /*0020*/ 	.short	0x0001
        /*0022*/ 	.short	0x0008
        /*0024*/ 	.byte	0x00, 0xf4, 0x21, 0x00


	//----- nvinfo : EIATTR_KPARAM_INFO
	.align		4
.L_13:
        /*0028*/ 	.byte	0x04, 0x17
        /*002a*/ 	.short	(.L_15 - .L_14)
.L_14:
        /*002c*/ 	.word	0x00000000
        /*0030*/ 	.short	0x0000
        /*0032*/ 	.short	0x0000
        /*0034*/ 	.byte	0x00, 0xf4, 0x21, 0x00


	//----- nvinfo : EIATTR_SPARSE_MMA_MASK
	.align		4
.L_15:
        /*0038*/ 	.byte	0x03, 0x50
        /*003a*/ 	.short	0x0000


	//----- nvinfo : EIATTR_MAXREG_COUNT
	.align		4
        /*003c*/ 	.byte	0x03, 0x1b
        /*003e*/ 	.short	0x00ff


	//----- nvinfo : EIATTR_EXIT_INSTR_OFFSETS
	.align		4
        /*0040*/ 	.byte	0x04, 0x1c
        /*0042*/ 	.short	(.L_17 - .L_16)


	//   ....[0]....
.L_16:
        /*0044*/ 	.word	0x00000190


	//----- nvinfo : EIATTR_REQNTID
	.align		4
.L_17:
        /*0048*/ 	.byte	0x04, 0x10
        /*004a*/ 	.short	(.L_19 - .L_18)
.L_18:
        /*004c*/ 	.word	0x00000100
        /*0050*/ 	.word	0x00000001
        /*0054*/ 	.word	0x00000001


	//----- nvinfo : EIATTR_CBANK_PARAM_SIZE
	.align		4
.L_19:
        /*0058*/ 	.byte	0x03, 0x19
        /*005a*/ 	.short	0x0014


	//----- nvinfo : EIATTR_PARAM_CBANK
	.align		4
        /*005c*/ 	.byte	0x04, 0x0a
        /*005e*/ 	.short	(.L_21 - .L_20)
	.align		4
.L_20:
        /*0060*/ 	.word	index@(.nv.constant0.triton_poi_fused_convolution_max_pool2d_with_indices_relu_26)
        /*0064*/ 	.short	0x0210
        /*0066*/ 	.short	0x0014


	//----- nvinfo : EIATTR_SW_WAR
	.align		4
.L_21:
        /*0068*/ 	.byte	0x04, 0x36
        /*006a*/ 	.short	(.L_23 - .L_22)
.L_22:
        /*006c*/ 	.word	0x00000008
.L_23:


//--------------------- .nv.callgraph             --------------------------
	.section	.nv.callgraph,"",@"SHT_CUDA_CALLGRAPH"
	.align	4
	.sectionentsize	8
	.align		4
        /*0000*/ 	.word	0x00000000
	.align		4
        /*0004*/ 	.word	0xffffffff
	.align		4
        /*0008*/ 	.word	0x00000000
	.align		4
        /*000c*/ 	.word	0xfffffffe
	.align		4
        /*0010*/ 	.word	0x00000000
	.align		4
        /*0014*/ 	.word	0xfffffffd
	.align		4
        /*0018*/ 	.word	0x00000000
	.align		4
        /*001c*/ 	.word	0xfffffffc


//--------------------- .text.triton_poi_fused_convolution_max_pool2d_with_indices_relu_26 --------------------------
	.section	.text.triton_poi_fused_convolution_max_pool2d_with_indices_relu_26,"ax",@progbits
	.align	128
        .global         triton_poi_fused_convolution_max_pool2d_with_indices_relu_26
        .type           triton_poi_fused_convolution_max_pool2d_with_indices_relu_26,@function
        .size           triton_poi_fused_convolution_max_pool2d_with_indices_relu_26,(.L_x_1 - triton_poi_fused_convolution_max_pool2d_with_indices_relu_26)
        .other          triton_poi_fused_convolution_max_pool2d_with_indices_relu_26,@"STO_CUDA_ENTRY STV_DEFAULT"
triton_poi_fused_convolution_max_pool2d_with_indices_relu_26:
.text.triton_poi_fused_convolution_max_pool2d_with_indices_relu_26:
[----:B------:R-:W-:Y:S01]  /*0000*/  LDC R1, c[0x0][0x28] ;  /* 0x00000a00ff017b82 */ /* 0x000fe20000000800 */
[----:B------:R-:W1:Y:S07]  /*0010*/  S2R R0, SR_TID.X ;  /* 0x0000000000007919 */ /* 0x000e6e0000002100 */
[----:B------:R-:W2:Y:S01]  /*0020*/  LDC.64 R4, c[0x0][0x218] ;  /* 0x00008600ff047b82 */ /* 0x000ea20000000a00 */
[----:B------:R-:W-:Y:S01]  /*0030*/  ULDC.64 UR4, c[0x0][0x208] ;  /* 0x0000820000047ab9 */ /* 0x000fe20000000a00 */
[----:B------:R-:W3:Y:S06]  /*0040*/  S2R R7, SR_CTAID.X ;  /* 0x0000000000077919 */ /* 0x000eec0000002500 */
[----:B------:R-:W4:Y:S01]  /*0050*/  LDC.64 R2, c[0x0][0x210] ;  /* 0x00008400ff027b82 */ /* 0x000f220000000a00 */
[----:B-1----:R-:W-:Y:S01]  /*0060*/  IMAD.SHL.U32 R0, R0, 0x2, RZ ;  /* 0x0000000200007824 */ /* 0x002fe200078e00ff */
[----:B---3--:R-:W-:-:S04]  /*0070*/  SHF.R.S32.HI R6, RZ, 0x16, R7 ;  /* 0x00000016ff067819 */ /* 0x008fc80000011407 */
[----:B------:R-:W-:-:S05]  /*0080*/  LOP3.LUT R0, R0, 0x1fe, RZ, 0xc0, !PT ;  /* 0x000001fe00007812 */ /* 0x000fca00078ec0ff */
[----:B------:R-:W-:Y:S01]  /*0090*/  IMAD R7, R7, 0x200, R0 ;  /* 0x0000020007077824 */ /* 0x000fe200078e0200 */
[----:B------:R-:W-:-:S03]  /*00a0*/  SGXT R0, R6, 0x1 ;  /* 0x000000010600781a */ /* 0x000fc60000000200 */
[----:B----4-:R-:W-:Y:S01]  /*00b0*/  IMAD.WIDE R2, R7, 0x4, R2 ;  /* 0x0000000407027825 */ /* 0x010fe200078e0202 */
[----:B------:R-:W-:-:S04]  /*00c0*/  LEA.HI R0, R0, R7, RZ, 0x9 ;  /* 0x0000000700007211 */ /* 0x000fc800078f48ff */
[----:B------:R-:W-:-:S05]  /*00d0*/  LOP3.LUT R0, R0, 0xfffffe00, RZ, 0xc0, !PT ;  /* 0xfffffe0000007812 */ /* 0x000fca00078ec0ff */
[----:B------:R-:W-:Y:S02]  /*00e0*/  IMAD.IADD R9, R7, 0x1, -R0 ;  /* 0x0000000107097824 */ /* 0x000fe400078e0a00 */
[----:B------:R-:W3:Y:S02]  /*00f0*/  LDG.E.64 R6, desc[UR4][R2.64] ;  /* 0x0000000402067981 */ /* 0x000ee4000c1e1b00 */
[----:B--2---:R-:W-:-:S06]  /*0100*/  IMAD.WIDE R4, R9, 0x4, R4 ;  /* 0x0000000409047825 */ /* 0x004fcc00078e0204 */
[----:B------:R-:W3:Y:S02]  /*0110*/  LDG.E.EL.64 R4, desc[UR4][R4.64] ;  /* 0x0000000404047981 */ /* 0x000ee4000c2e1b00 */
[C---:B---3--:R-:W-:Y:S01]  /*0120*/  FSETP.GEU.AND P0, PT, R6.reuse, -R4, PT ;  /* 0x800000040600720b */ /* 0x048fe20003f0e000 */
[----:B------:R-:W-:Y:S01]  /*0130*/  FADD R6, R6, R4 ;  /* 0x0000000406067221 */ /* 0x000fe20000000000 */
[C---:B------:R-:W-:Y:S01]  /*0140*/  FADD R0, R7.reuse, R5 ;  /* 0x0000000507007221 */ /* 0x040fe20000000000 */
[----:B------:R-:W-:-:S03]  /*0150*/  FSETP.GEU.AND P1, PT, R7, -R5, PT ;  /* 0x800000050700720b */ /* 0x000fc60003f2e000 */
[----:B------:R-:W-:Y:S02]  /*0160*/  FSEL R6, R6, RZ, P0 ;  /* 0x000000ff06067208 */ /* 0x000fe40000000000 */
[----:B------:R-:W-:-:S05]  /*0170*/  FSEL R7, R0, RZ, P1 ;  /* 0x000000ff00077208 */ /* 0x000fca0000800000 */
[----:B------:R-:W-:Y:S01]  /*0180*/  STG.E.64 desc[UR4][R2.64], R6 ;  /* 0x0000000602007986 */ /* 0x000fe2000c101b04 */
[----:B------:R-:W-:Y:S05]  /*0190*/  EXIT ;  /* 0x000000000000794d */ /* 0x000fea0003800000 */
.L_x_0:
[----:B------:R-:W-:-:S00]  /*01a0*/  BRA `(.L_x_0) ;  /* 0xfffffffc00fc7947 */ /* 0x000fc0000383ffff */
[----:B------:R-:W-:-:S00]  /*01b0*/  NOP ;  /* 0x0000000000007918 */ /* 0x000fc00000000000 */
        /* <DEDUP_REMOVED lines=12> */
.L_x_1:


//--------------------- .nv.constant0.triton_poi_fused_convolution_max_pool2d_with_indices_relu_26 --------------------------
	.section	.nv.constant0.triton_poi_fused_convolution_max_pool2d_with_indices_relu_26,"a",@progbits
	.sectionflags	@""
	.align	4
.nv.constant0.triton_poi_fused_convolution_max_pool2d_with_indices_relu_26:
	.zero		548
